	.headerflags	@"EF_CUDA_TEXMODE_UNIFIED EF_CUDA_64BIT_ADDRESS EF_CUDA_ACCELERATORS EF_CUDA_SM90 EF_CUDA_VIRTUAL_SM(EF_CUDA_SM90)"
	.elftype	@"ET_EXEC"


//--------------------- .nv.info                  --------------------------
	.section	.nv.info,"",@"SHT_CUDA_INFO"
	.align	4


	//----- nvinfo : EIATTR_REGCOUNT
	.align		4
        /*0000*/ 	.byte	0x04, 0x2f
        /*0002*/ 	.short	(.L_1 - .L_0)
	.align		4
.L_0:
        /*0004*/ 	.word	index@(triton_poi_fused_exp_mul_ones_0)
        /*0008*/ 	.word	0x0000000c


	//----- nvinfo : EIATTR_MIN_STACK_SIZE
	.align		4
.L_1:
        /*000c*/ 	.byte	0x04, 0x12
        /*000e*/ 	.short	(.L_3 - .L_2)
	.align		4
.L_2:
        /*0010*/ 	.word	index@(triton_poi_fused_exp_mul_ones_0)
        /*0014*/ 	.word	0x00000000


	//----- nvinfo : EIATTR_FRAME_SIZE
	.align		4
.L_3:
        /*0018*/ 	.byte	0x04, 0x11
        /*001a*/ 	.short	(.L_5 - .L_4)
	.align		4
.L_4:
        /*001c*/ 	.word	index@(triton_poi_fused_exp_mul_ones_0)
        /*0020*/ 	.word	0x00000000


	//----- nvinfo : EIATTR_MIN_STACK_SIZE
	.align		4
.L_5:
        /*0024*/ 	.byte	0x04, 0x12
        /*0026*/ 	.short	(.L_7 - .L_6)
	.align		4
.L_6:
        /*0028*/ 	.word	index@(triton_poi_fused_exp_mul_ones_0)
        /*002c*/ 	.word	0x00000000
.L_7:


//--------------------- .nv.info.triton_poi_fused_exp_mul_ones_0 --------------------------
	.section	.nv.info.triton_poi_fused_exp_mul_ones_0,"",@"SHT_CUDA_INFO"
	.sectionflags	@""
	.align	4


	//----- nvinfo : EIATTR_CUDA_API_VERSION
	.align		4
        /*0000*/ 	.byte	0x04, 0x37
        /*0002*/ 	.short	(.L_9 - .L_8)
.L_8:
        /*0004*/ 	.word	0x0000007c


	//----- nvinfo : EIATTR_KPARAM_INFO
	.align		4
.L_9:
        /*0008*/ 	.byte	0x04, 0x17
        /*000a*/ 	.short	(.L_11 - .L_10)
.L_10:
        /*000c*/ 	.word	0x00000000
        /*0010*/ 	.short	0x0002
        /*0012*/ 	.short	0x0010
        /*0014*/ 	.byte	0x00, 0xf0, 0x11, 0x00


	//----- nvinfo : EIATTR_KPARAM_INFO
	.align		4
.L_11:
        /*0018*/ 	.byte	0x04, 0x17
        /*001a*/ 	.short	(.L_13 - .L_12)
.L_12:
        /*001c*/ 	.word	0x00000000
        /*0020*/ 	.short	0x0001
        /*0022*/ 	.short	0x0008
        /*0024*/ 	.byte	0x00, 0xf4, 0x21, 0x00


	//----- nvinfo : EIATTR_KPARAM_INFO
	.align		4
.L_13:
        /*0028*/ 	.byte	0x04, 0x17
        /*002a*/ 	.short	(.L_15 - .L_14)
.L_14:
        /*002c*/ 	.word	0x00000000
        /*0030*/ 	.short	0x0000
        /*0032*/ 	.short	0x0000
        /*0034*/ 	.byte	0x00, 0xf4, 0x21, 0x00


	//----- nvinfo : EIATTR_SPARSE_MMA_MASK
	.align		4
.L_15:
        /*0038*/ 	.byte	0x03, 0x50
        /*003a*/ 	.short	0x0000


	//----- nvinfo : EIATTR_MAXREG_COUNT
	.align		4
        /*003c*/ 	.byte	0x03, 0x1b
        /*003e*/ 	.short	0x00ff


	//----- nvinfo : EIATTR_EXIT_INSTR_OFFSETS
	.align		4
        /*0040*/ 	.byte	0x04, 0x1c
        /*0042*/ 	.short	(.L_17 - .L_16)


	//   ....[0]....
.L_16:
        /*0044*/ 	.word	0x00000120


	//   ....[1]....
        /*0048*/ 	.word	0x00000140


	//----- nvinfo : EIATTR_REQNTID
	.align		4
.L_17:
        /*004c*/ 	.byte	0x04, 0x10
        /*004e*/ 	.short	(.L_19 - .L_18)
.L_18:
        /*0050*/ 	.word	0x00000020
        /*0054*/ 	.word	0x00000001
        /*0058*/ 	.word	0x00000001


	//----- nvinfo : EIATTR_CBANK_PARAM_SIZE
	.align		4
.L_19:
        /*005c*/ 	.byte	0x03, 0x19
        /*005e*/ 	.short	0x0014


	//----- nvinfo : EIATTR_PARAM_CBANK
	.align		4
        /*0060*/ 	.byte	0x04, 0x0a
        /*0062*/ 	.short	(.L_21 - .L_20)
	.align		4
.L_20:
        /*0064*/ 	.word	index@(.nv.constant0.triton_poi_fused_exp_mul_ones_0)
        /*0068*/ 	.short	0x0210
        /*006a*/ 	.short	0x0014


	//----- nvinfo : EIATTR_SW_WAR
	.align		4
.L_21:
        /*006c*/ 	.byte	0x04, 0x36
        /*006e*/ 	.short	(.L_23 - .L_22)
.L_22:
        /*0070*/ 	.word	0x00000008
.L_23:


//--------------------- .nv.callgraph             --------------------------
	.section	.nv.callgraph,"",@"SHT_CUDA_CALLGRAPH"
	.align	4
	.sectionentsize	8
	.align		4
        /*0000*/ 	.word	0x00000000
	.align		4
        /*0004*/ 	.word	0xffffffff
	.align		4
        /*0008*/ 	.word	0x00000000
	.align		4
        /*000c*/ 	.word	0xfffffffe
	.align		4
        /*0010*/ 	.word	0x00000000
	.align		4
        /*0014*/ 	.word	0xfffffffd
	.align		4
        /*0018*/ 	.word	0x00000000
	.align		4
        /*001c*/ 	.word	0xfffffffc


//--------------------- .text.triton_poi_fused_exp_mul_ones_0 --------------------------
	.section	.text.triton_poi_fused_exp_mul_ones_0,"ax",@progbits
	.align	128
        .global         triton_poi_fused_exp_mul_ones_0
        .type           triton_poi_fused_exp_mul_ones_0,@function
        .size           triton_poi_fused_exp_mul_ones_0,(.L_x_1 - triton_poi_fused_exp_mul_ones_0)
        .other          triton_poi_fused_exp_mul_ones_0,@"STO_CUDA_ENTRY STV_DEFAULT"
triton_poi_fused_exp_mul_ones_0:
.text.triton_poi_fused_exp_mul_ones_0:
[----:B------:R-:W0:Y:S02]  /*0000*/  LDC R1, c[0x0][0x28] ;  /* 0x00000a00ff017b82 */ /* 0x000e240000000800 */
[----:B------:R-:W1:Y:S01]  /*0010*/  LDC.64 R2, c[0x0][0x210] ;  /* 0x00008400ff027b82 */ /* 0x000e620000000a00 */
[----:B------:R-:W-:Y:S01]  /*0020*/  ULDC.64 UR4, c[0x0][0x208] ;  /* 0x0000820000047ab9 */ /* 0x000fe20000000a00 */
[----:B------:R-:W2:Y:S01]  /*0030*/  S2R R8, SR_TID.X ;  /* 0x0000000000087919 */ /* 0x000ea20000002100 */
[----:B------:R-:W3:Y:S05]  /*0040*/  S2R R9, SR_CTAID.X ;  /* 0x0000000000097919 */ /* 0x000eea0000002500 */
[----:B------:R-:W4:Y:S01]  /*0050*/  LDC.64 R4, c[0x0][0x218] ;  /* 0x00008600ff047b82 */ /* 0x000f220000000a00 */
[----:B-1----:R-:W5:Y:S01]  /*0060*/  LDG.E R2, desc[UR4][R2.64] ;  /* 0x0000000402027981 */ /* 0x002f62000c1e1900 */
[----:B--2---:R-:W-:Y:S01]  /*0070*/  LOP3.LUT P0, RZ, R8, 0x1c, RZ, 0xc0, !PT ;  /* 0x0000001c08ff7812 */ /* 0x004fe2000780c0ff */
[----:B-----5:R-:W-:-:S04]  /*0080*/  FMUL R0, R2, 10 ;  /* 0x4120000002007820 */ /* 0x020fc80000400000 */
[----:B------:R-:W-:Y:S01]  /*0090*/  FMUL R6, R0, 1.4426950216293334961 ;  /* 0x3fb8aa3b00067820 */ /* 0x000fe20000400000 */
[----:B------:R-:W-:-:S04]  /*00a0*/  LOP3.LUT R0, R8, 0x3, RZ, 0xc0, !PT ;  /* 0x0000000308007812 */ /* 0x000fc800078ec0ff */
[----:B------:R-:W-:Y:S02]  /*00b0*/  FSETP.GEU.AND P1, PT, R6, -126, PT ;  /* 0xc2fc00000600780b */ /* 0x000fe40003f2e000 */
[----:B---3--:R-:W-:-:S04]  /*00c0*/  LEA R3, R9, R0, 0x2 ;  /* 0x0000000009037211 */ /* 0x008fc800078e10ff */
[C---:B------:R-:W-:Y:S01]  /*00d0*/  ISETP.LT.AND P0, PT, R3.reuse, 0x4, !P0 ;  /* 0x000000040300780c */ /* 0x040fe20004701270 */
[----:B----4-:R-:W-:-:S06]  /*00e0*/  IMAD.WIDE R2, R3, 0x4, R4 ;  /* 0x0000000403027825 */ /* 0x010fcc00078e0204 */
[----:B------:R-:W-:-:S04]  /*00f0*/  @!P1 FMUL R6, R6, 0.5 ;  /* 0x3f00000006069820 */ /* 0x000fc80000400000 */
[----:B------:R-:W1:Y:S02]  /*0100*/  MUFU.EX2 R7, R6 ;  /* 0x0000000600077308 */ /* 0x000e640000000800 */
[----:B-1----:R-:W-:Y:S01]  /*0110*/  @!P1 FMUL R7, R7, R7 ;  /* 0x0000000707079220 */ /* 0x002fe20000400000 */
[----:B------:R-:W-:Y:S06]  /*0120*/  @!P0 EXIT ;  /* 0x000000000000894d */ /* 0x000fec0003800000 */
[----:B------:R-:W-:Y:S01]  /*0130*/  STG.E desc[UR4][R2.64], R7 ;  /* 0x0000000702007986 */ /* 0x000fe2000c101904 */
[----:B------:R-:W-:Y:S05]  /*0140*/  EXIT ;  /* 0x000000000000794d */ /* 0x000fea0003800000 */
.L_x_0:
[----:B------:R-:W-:-:S00]  /*0150*/  BRA `(.L_x_0) ;  /* 0xfffffffc00fc7947 */ /* 0x000fc0000383ffff */
[----:B------:R-:W-:-:S00]  /*0160*/  NOP ;  /* 0x0000000000007918 */ /* 0x000fc00000000000 */
        /* <DEDUP_REMOVED lines=9> */
.L_x_1:


//--------------------- .nv.constant0.triton_poi_fused_exp_mul_ones_0 --------------------------
	.section	.nv.constant0.triton_poi_fused_exp_mul_ones_0,"a",@progbits
	.sectionflags	@""
	.align	4
.nv.constant0.triton_poi_fused_exp_mul_ones_0:
	.zero		548
